	.headerflags	@"EF_CUDA_TEXMODE_UNIFIED EF_CUDA_64BIT_ADDRESS EF_CUDA_ACCELERATORS EF_CUDA_SM90 EF_CUDA_VIRTUAL_SM(EF_CUDA_SM90)"
	.elftype	@"ET_EXEC"


//--------------------- .nv.info                  --------------------------
	.section	.nv.info,"",@"SHT_CUDA_INFO"
	.align	4


	//----- nvinfo : EIATTR_REGCOUNT
	.align		4
        /*0000*/ 	.byte	0x04, 0x2f
        /*0002*/ 	.short	(.L_1 - .L_0)
	.align		4
.L_0:
        /*0004*/ 	.word	index@(triton_poi_fused_convolution_relu_35)
        /*0008*/ 	.word	0x0000000c


	//----- nvinfo : EIATTR_MIN_STACK_SIZE
	.align		4
.L_1:
        /*000c*/ 	.byte	0x04, 0x12
        /*000e*/ 	.short	(.L_3 - .L_2)
	.align		4
.L_2:
        /*0010*/ 	.word	index@(triton_poi_fused_convolution_relu_35)
        /*0014*/ 	.word	0x00000000


	//----- nvinfo : EIATTR_FRAME_SIZE
	.align		4
.L_3:
        /*0018*/ 	.byte	0x04, 0x11
        /*001a*/ 	.short	(.L_5 - .L_4)
	.align		4
.L_4:
        /*001c*/ 	.word	index@(triton_poi_fused_convolution_relu_35)
        /*0020*/ 	.word	0x00000000


	//----- nvinfo : EIATTR_MIN_STACK_SIZE
	.align		4
.L_5:
        /*0024*/ 	.byte	0x04, 0x12
        /*0026*/ 	.short	(.L_7 - .L_6)
	.align		4
.L_6:
        /*0028*/ 	.word	index@(triton_poi_fused_convolution_relu_35)
        /*002c*/ 	.word	0x00000000
.L_7:


//--------------------- .nv.info.triton_poi_fused_convolution_relu_35 --------------------------
	.section	.nv.info.triton_poi_fused_convolution_relu_35,"",@"SHT_CUDA_INFO"
	.sectionflags	@""
	.align	4


	//----- nvinfo : EIATTR_CUDA_API_VERSION
	.align		4
        /*0000*/ 	.byte	0x04, 0x37
        /*0002*/ 	.short	(.L_9 - .L_8)
.L_8:
        /*0004*/ 	.word	0x0000007c


	//----- nvinfo : EIATTR_KPARAM_INFO
	.align		4
.L_9:
        /*0008*/ 	.byte	0x04, 0x17
        /*000a*/ 	.short	(.L_11 - .L_10)
.L_10:
        /*000c*/ 	.word	0x00000000
        /*0010*/ 	.short	0x0002
        /*0012*/ 	.short	0x0010
        /*0014*/ 	.byte	0x00, 0xf0, 0x11, 0x00


	//----- nvinfo : EIATTR_KPARAM_INFO
	.align		4
.L_11:
        /*0018*/ 	.byte	0x04, 0x17
        /*001a*/ 	.short	(.L_13 - .L_12)
.L_12:
        /*001c*/ 	.word	0x00000000
        /*0020*/ 	.short	0x0001
        /*0022*/ 	.short	0x0008
        /*0024*/ 	.byte	0x00, 0xf4, 0x21, 0x00


	//----- nvinfo : EIATTR_KPARAM_INFO
	.align		4
.L_13:
        /*0028*/ 	.byte	0x04, 0x17
        /*002a*/ 	.short	(.L_15 - .L_14)
.L_14:
        /*002c*/ 	.word	0x00000000
        /*0030*/ 	.short	0x0000
        /*0032*/ 	.short	0x0000
        /*0034*/ 	.byte	0x00, 0xf4, 0x21, 0x00


	//----- nvinfo : EIATTR_SPARSE_MMA_MASK
	.align		4
.L_15:
        /*0038*/ 	.byte	0x03, 0x50
        /*003a*/ 	.short	0x0000


	//----- nvinfo : EIATTR_MAXREG_COUNT
	.align		4
        /*003c*/ 	.byte	0x03, 0x1b
        /*003e*/ 	.short	0x00ff


	//----- nvinfo : EIATTR_EXIT_INSTR_OFFSETS
	.align		4
        /*0040*/ 	.byte	0x04, 0x1c
        /*0042*/ 	.short	(.L_17 - .L_16)


	//   ....[0]....
.L_16:
        /*0044*/ 	.word	0x000001b0


	//----- nvinfo : EIATTR_REQNTID
	.align		4
.L_17:
        /*0048*/ 	.byte	0x04, 0x10
        /*004a*/ 	.short	(.L_19 - .L_18)
.L_18:
        /*004c*/ 	.word	0x00000100
        /*0050*/ 	.word	0x00000001
        /*0054*/ 	.word	0x00000001


	//----- nvinfo : EIATTR_CBANK_PARAM_SIZE
	.align		4
.L_19:
        /*0058*/ 	.byte	0x03, 0x19
        /*005a*/ 	.short	0x0014


	//----- nvinfo : EIATTR_PARAM_CBANK
	.align		4
        /*005c*/ 	.byte	0x04, 0x0a
        /*005e*/ 	.short	(.L_21 - .L_20)
	.align		4
.L_20:
        /*0060*/ 	.word	index@(.nv.constant0.triton_poi_fused_convolution_relu_35)
        /*0064*/ 	.short	0x0210
        /*0066*/ 	.short	0x0014


	//----- nvinfo : EIATTR_SW_WAR
	.align		4
.L_21:
        /*0068*/ 	.byte	0x04, 0x36
        /*006a*/ 	.short	(.L_23 - .L_22)
.L_22:
        /*006c*/ 	.word	0x00000008
.L_23:


//--------------------- .nv.callgraph             --------------------------
	.section	.nv.callgraph,"",@"SHT_CUDA_CALLGRAPH"
	.align	4
	.sectionentsize	8
	.align		4
        /*0000*/ 	.word	0x00000000
	.align		4
        /*0004*/ 	.word	0xffffffff
	.align		4
        /*0008*/ 	.word	0x00000000
	.align		4
        /*000c*/ 	.word	0xfffffffe
	.align		4
        /*0010*/ 	.word	0x00000000
	.align		4
        /*0014*/ 	.word	0xfffffffd
	.align		4
        /*0018*/ 	.word	0x00000000
	.align		4
        /*001c*/ 	.word	0xfffffffc


//--------------------- .text.triton_poi_fused_convolution_relu_35 --------------------------
	.section	.text.triton_poi_fused_convolution_relu_35,"ax",@progbits
	.align	128
        .global         triton_poi_fused_convolution_relu_35
        .type           triton_poi_fused_convolution_relu_35,@function
        .size           triton_poi_fused_convolution_relu_35,(.L_x_1 - triton_poi_fused_convolution_relu_35)
        .other          triton_poi_fused_convolution_relu_35,@"STO_CUDA_ENTRY STV_DEFAULT"
triton_poi_fused_convolution_relu_35:
.text.triton_poi_fused_convolution_relu_35:
[----:B------:R-:W-:Y:S01]  /*0000*/  LDC R1, c[0x0][0x28] ;  /* 0x00000a00ff017b82 */ /* 0x000fe20000000800 */
[----:B------:R-:W1:Y:S07]  /*0010*/  S2R R0, SR_TID.X ;  /* 0x0000000000007919 */ /* 0x000e6e0000002100 */
[----:B------:R-:W2:Y:S01]  /*0020*/  LDC.64 R4, c[0x0][0x218] ;  /* 0x00008600ff047b82 */ /* 0x000ea20000000a00 */
[----:B------:R-:W-:Y:S01]  /*0030*/  ULDC.64 UR4, c[0x0][0x208] ;  /* 0x0000820000047ab9 */ /* 0x000fe20000000a00 */
[----:B------:R-:W3:Y:S06]  /*0040*/  S2R R7, SR_CTAID.X ;  /* 0x0000000000077919 */ /* 0x000eec0000002500 */
[----:B------:R-:W4:Y:S01]  /*0050*/  LDC.64 R2, c[0x0][0x210] ;  /* 0x00008400ff027b82 */ /* 0x000f220000000a00 */
[----:B-1----:R-:W-:Y:S01]  /*0060*/  IMAD.SHL.U32 R0, R0, 0x2, RZ ;  /* 0x0000000200007824 */ /* 0x002fe200078e00ff */
[----:B---3--:R-:W-:-:S04]  /*0070*/  SHF.R.S32.HI R6, RZ, 0x16, R7 ;  /* 0x00000016ff067819 */ /* 0x008fc80000011407 */
[----:B------:R-:W-:Y:S02]  /*0080*/  LOP3.LUT R0, R0, 0x1fe, RZ, 0xc0, !PT ;  /* 0x000001fe00007812 */ /* 0x000fe400078ec0ff */
[----:B------:R-:W-:-:S03]  /*0090*/  SGXT R6, R6, 0x1 ;  /* 0x000000010606781a */ /* 0x000fc60000000200 */
[----:B------:R-:W-:-:S04]  /*00a0*/  IMAD R7, R7, 0x200, R0 ;  /* 0x0000020007077824 */ /* 0x000fc800078e0200 */
[----:B----4-:R-:W-:Y:S01]  /*00b0*/  IMAD.WIDE R2, R7, 0x4, R2 ;  /* 0x0000000407027825 */ /* 0x010fe200078e0202 */
[----:B------:R-:W-:-:S04]  /*00c0*/  LEA.HI R6, R6, R7, RZ, 0x8 ;  /* 0x0000000706067211 */ /* 0x000fc800078f40ff */
[----:B------:R-:W-:-:S04]  /*00d0*/  SHF.R.S32.HI R6, RZ, 0x8, R6 ;  /* 0x00000008ff067819 */ /* 0x000fc80000011406 */
[----:B------:R-:W-:-:S04]  /*00e0*/  LEA.HI R0, R6, R6, RZ, 0x8 ;  /* 0x0000000606007211 */ /* 0x000fc800078f40ff */
[----:B------:R-:W-:-:S05]  /*00f0*/  LOP3.LUT R9, R0, 0xffffff00, RZ, 0xc0, !PT ;  /* 0xffffff0000097812 */ /* 0x000fca00078ec0ff */
[----:B------:R-:W-:Y:S02]  /*0100*/  IMAD.IADD R9, R6, 0x1, -R9 ;  /* 0x0000000106097824 */ /* 0x000fe400078e0a09 */
[----:B------:R-:W3:Y:S02]  /*0110*/  LDG.E.64 R6, desc[UR4][R2.64] ;  /* 0x0000000402067981 */ /* 0x000ee4000c1e1b00 */
[----:B--2---:R-:W-:-:S06]  /*0120*/  IMAD.WIDE R4, R9, 0x4, R4 ;  /* 0x0000000409047825 */ /* 0x004fcc00078e0204 */
[----:B------:R-:W3:Y:S02]  /*0130*/  LDG.E.EL R4, desc[UR4][R4.64] ;  /* 0x0000000404047981 */ /* 0x000ee4000c2e1900 */
[CC--:B---3--:R-:W-:Y:S01]  /*0140*/  FSETP.GEU.AND P0, PT, R6.reuse, -R4.reuse, PT ;  /* 0x800000040600720b */ /* 0x0c8fe20003f0e000 */
[--C-:B------:R-:W-:Y:S01]  /*0150*/  FADD R6, R6, R4.reuse ;  /* 0x0000000406067221 */ /* 0x100fe20000000000 */
[C---:B------:R-:W-:Y:S01]  /*0160*/  FADD R0, R7.reuse, R4 ;  /* 0x0000000407007221 */ /* 0x040fe20000000000 */
[----:B------:R-:W-:-:S03]  /*0170*/  FSETP.GEU.AND P1, PT, R7, -R4, PT ;  /* 0x800000040700720b */ /* 0x000fc60003f2e000 */
[----:B------:R-:W-:Y:S02]  /*0180*/  FSEL R6, R6, RZ, P0 ;  /* 0x000000ff06067208 */ /* 0x000fe40000000000 */
[----:B------:R-:W-:-:S05]  /*0190*/  FSEL R7, R0, RZ, P1 ;  /* 0x000000ff00077208 */ /* 0x000fca0000800000 */
[----:B------:R-:W-:Y:S01]  /*01a0*/  STG.E.64 desc[UR4][R2.64], R6 ;  /* 0x0000000602007986 */ /* 0x000fe2000c101b04 */
[----:B------:R-:W-:Y:S05]  /*01b0*/  EXIT ;  /* 0x000000000000794d */ /* 0x000fea0003800000 */
.L_x_0:
[----:B------:R-:W-:-:S00]  /*01c0*/  BRA `(.L_x_0) ;  /* 0xfffffffc00fc7947 */ /* 0x000fc0000383ffff */
[----:B------:R-:W-:-:S00]  /*01d0*/  NOP ;  /* 0x0000000000007918 */ /* 0x000fc00000000000 */
        /* <DEDUP_REMOVED lines=10> */
.L_x_1:


//--------------------- .nv.constant0.triton_poi_fused_convolution_relu_35 --------------------------
	.section	.nv.constant0.triton_poi_fused_convolution_relu_35,"a",@progbits
	.sectionflags	@""
	.align	4
.nv.constant0.triton_poi_fused_convolution_relu_35:
	.zero		548
